	.headerflags	@"EF_CUDA_TEXMODE_UNIFIED EF_CUDA_64BIT_ADDRESS EF_CUDA_ACCELERATORS EF_CUDA_SM90 EF_CUDA_VIRTUAL_SM(EF_CUDA_SM90)"
	.elftype	@"ET_EXEC"


//--------------------- .nv.info                  --------------------------
	.section	.nv.info,"",@"SHT_CUDA_INFO"
	.align	4


	//----- nvinfo : EIATTR_REGCOUNT
	.align		4
        /*0000*/ 	.byte	0x04, 0x2f
        /*0002*/ 	.short	(.L_1 - .L_0)
	.align		4
.L_0:
        /*0004*/ 	.word	index@(triton_poi_fused_convolution_12)
        /*0008*/ 	.word	0x0000000c


	//----- nvinfo : EIATTR_MIN_STACK_SIZE
	.align		4
.L_1:
        /*000c*/ 	.byte	0x04, 0x12
        /*000e*/ 	.short	(.L_3 - .L_2)
	.align		4
.L_2:
        /*0010*/ 	.word	index@(triton_poi_fused_convolution_12)
        /*0014*/ 	.word	0x00000000


	//----- nvinfo : EIATTR_FRAME_SIZE
	.align		4
.L_3:
        /*0018*/ 	.byte	0x04, 0x11
        /*001a*/ 	.short	(.L_5 - .L_4)
	.align		4
.L_4:
        /*001c*/ 	.word	index@(triton_poi_fused_convolution_12)
        /*0020*/ 	.word	0x00000000


	//----- nvinfo : EIATTR_MIN_STACK_SIZE
	.align		4
.L_5:
        /*0024*/ 	.byte	0x04, 0x12
        /*0026*/ 	.short	(.L_7 - .L_6)
	.align		4
.L_6:
        /*0028*/ 	.word	index@(triton_poi_fused_convolution_12)
        /*002c*/ 	.word	0x00000000
.L_7:


//--------------------- .nv.info.triton_poi_fused_convolution_12 --------------------------
	.section	.nv.info.triton_poi_fused_convolution_12,"",@"SHT_CUDA_INFO"
	.sectionflags	@""
	.align	4


	//----- nvinfo : EIATTR_CUDA_API_VERSION
	.align		4
        /*0000*/ 	.byte	0x04, 0x37
        /*0002*/ 	.short	(.L_9 - .L_8)
.L_8:
        /*0004*/ 	.word	0x0000007c


	//----- nvinfo : EIATTR_KPARAM_INFO
	.align		4
.L_9:
        /*0008*/ 	.byte	0x04, 0x17
        /*000a*/ 	.short	(.L_11 - .L_10)
.L_10:
        /*000c*/ 	.word	0x00000000
        /*0010*/ 	.short	0x0002
        /*0012*/ 	.short	0x0010
        /*0014*/ 	.byte	0x00, 0xf0, 0x11, 0x00


	//----- nvinfo : EIATTR_KPARAM_INFO
	.align		4
.L_11:
        /*0018*/ 	.byte	0x04, 0x17
        /*001a*/ 	.short	(.L_13 - .L_12)
.L_12:
        /*001c*/ 	.word	0x00000000
        /*0020*/ 	.short	0x0001
        /*0022*/ 	.short	0x0008
        /*0024*/ 	.byte	0x00, 0xf4, 0x21, 0x00


	//----- nvinfo : EIATTR_KPARAM_INFO
	.align		4
.L_13:
        /*0028*/ 	.byte	0x04, 0x17
        /*002a*/ 	.short	(.L_15 - .L_14)
.L_14:
        /*002c*/ 	.word	0x00000000
        /*0030*/ 	.short	0x0000
        /*0032*/ 	.short	0x0000
        /*0034*/ 	.byte	0x00, 0xf4, 0x21, 0x00


	//----- nvinfo : EIATTR_SPARSE_MMA_MASK
	.align		4
.L_15:
        /*0038*/ 	.byte	0x03, 0x50
        /*003a*/ 	.short	0x0000


	//----- nvinfo : EIATTR_MAXREG_COUNT
	.align		4
        /*003c*/ 	.byte	0x03, 0x1b
        /*003e*/ 	.short	0x00ff


	//----- nvinfo : EIATTR_EXIT_INSTR_OFFSETS
	.align		4
        /*0040*/ 	.byte	0x04, 0x1c
        /*0042*/ 	.short	(.L_17 - .L_16)


	//   ....[0]....
.L_16:
        /*0044*/ 	.word	0x00000170


	//   ....[1]....
        /*0048*/ 	.word	0x00000190


	//----- nvinfo : EIATTR_REQNTID
	.align		4
.L_17:
        /*004c*/ 	.byte	0x04, 0x10
        /*004e*/ 	.short	(.L_19 - .L_18)
.L_18:
        /*0050*/ 	.word	0x00000080
        /*0054*/ 	.word	0x00000001
        /*0058*/ 	.word	0x00000001


	//----- nvinfo : EIATTR_CBANK_PARAM_SIZE
	.align		4
.L_19:
        /*005c*/ 	.byte	0x03, 0x19
        /*005e*/ 	.short	0x0014


	//----- nvinfo : EIATTR_PARAM_CBANK
	.align		4
        /*0060*/ 	.byte	0x04, 0x0a
        /*0062*/ 	.short	(.L_21 - .L_20)
	.align		4
.L_20:
        /*0064*/ 	.word	index@(.nv.constant0.triton_poi_fused_convolution_12)
        /*0068*/ 	.short	0x0210
        /*006a*/ 	.short	0x0014


	//----- nvinfo : EIATTR_SW_WAR
	.align		4
.L_21:
        /*006c*/ 	.byte	0x04, 0x36
        /*006e*/ 	.short	(.L_23 - .L_22)
.L_22:
        /*0070*/ 	.word	0x00000008
.L_23:


//--------------------- .nv.callgraph             --------------------------
	.section	.nv.callgraph,"",@"SHT_CUDA_CALLGRAPH"
	.align	4
	.sectionentsize	8
	.align		4
        /*0000*/ 	.word	0x00000000
	.align		4
        /*0004*/ 	.word	0xffffffff
	.align		4
        /*0008*/ 	.word	0x00000000
	.align		4
        /*000c*/ 	.word	0xfffffffe
	.align		4
        /*0010*/ 	.word	0x00000000
	.align		4
        /*0014*/ 	.word	0xfffffffd
	.align		4
        /*0018*/ 	.word	0x00000000
	.align		4
        /*001c*/ 	.word	0xfffffffc


//--------------------- .text.triton_poi_fused_convolution_12 --------------------------
	.section	.text.triton_poi_fused_convolution_12,"ax",@progbits
	.align	128
        .global         triton_poi_fused_convolution_12
        .type           triton_poi_fused_convolution_12,@function
        .size           triton_poi_fused_convolution_12,(.L_x_1 - triton_poi_fused_convolution_12)
        .other          triton_poi_fused_convolution_12,@"STO_CUDA_ENTRY STV_DEFAULT"
triton_poi_fused_convolution_12:
.text.triton_poi_fused_convolution_12:
[----:B------:R-:W0:Y:S02]  /*0000*/  LDC R1, c[0x0][0x28] ;  /* 0x00000a00ff017b82 */ /* 0x000e240000000800 */
[----:B------:R-:W1:Y:S01]  /*0010*/  S2R R0, SR_TID.X ;  /* 0x0000000000007919 */ /* 0x000e620000002100 */
[----:B------:R-:W2:Y:S01]  /*0020*/  LDC.64 R2, c[0x0][0x210] ;  /* 0x00008400ff027b82 */ /* 0x000ea20000000a00 */
[----:B------:R-:W-:Y:S01]  /*0030*/  ULDC.64 UR4, c[0x0][0x208] ;  /* 0x0000820000047ab9 */ /* 0x000fe20000000a00 */
[----:B------:R-:W3:Y:S06]  /*0040*/  S2R R7, SR_CTAID.X ;  /* 0x0000000000077919 */ /* 0x000eec0000002500 */
[----:B------:R-:W4:Y:S01]  /*0050*/  LDC.64 R4, c[0x0][0x218] ;  /* 0x00008600ff047b82 */ /* 0x000f220000000a00 */
[----:B-1----:R-:W-:Y:S01]  /*0060*/  IMAD.SHL.U32 R0, R0, 0x2, RZ ;  /* 0x0000000200007824 */ /* 0x002fe200078e00ff */
[----:B---3--:R-:W-:-:S04]  /*0070*/  SHF.R.S32.HI R6, RZ, 0x17, R7 ;  /* 0x00000017ff067819 */ /* 0x008fc80000011407 */
[----:B------:R-:W-:-:S05]  /*0080*/  LOP3.LUT R0, R0, 0xfe, RZ, 0xc0, !PT ;  /* 0x000000fe00007812 */ /* 0x000fca00078ec0ff */
[----:B------:R-:W-:Y:S01]  /*0090*/  IMAD R7, R7, 0x100, R0 ;  /* 0x0000010007077824 */ /* 0x000fe200078e0200 */
[----:B------:R-:W-:-:S03]  /*00a0*/  SGXT R0, R6, 0x1 ;  /* 0x000000010600781a */ /* 0x000fc60000000200 */
[C---:B--2---:R-:W-:Y:S01]  /*00b0*/  IMAD.WIDE R2, R7.reuse, 0x4, R2 ;  /* 0x0000000407027825 */ /* 0x044fe200078e0202 */
[----:B------:R-:W-:Y:S02]  /*00c0*/  LEA.HI R0, R0, R7, RZ, 0x7 ;  /* 0x0000000700007211 */ /* 0x000fe400078f38ff */
[----:B------:R-:W-:Y:S02]  /*00d0*/  ISETP.GE.AND P0, PT, R7, 0x200, PT ;  /* 0x000002000700780c */ /* 0x000fe40003f06270 */
[----:B------:R-:W-:-:S05]  /*00e0*/  LOP3.LUT R0, R0, 0xffffff80, RZ, 0xc0, !PT ;  /* 0xffffff8000007812 */ /* 0x000fca00078ec0ff */
[----:B------:R-:W-:Y:S01]  /*00f0*/  IMAD.IADD R9, R7, 0x1, -R0 ;  /* 0x0000000107097824 */ /* 0x000fe200078e0a00 */
[----:B------:R-:W-:-:S03]  /*0100*/  CS2R R6, SRZ ;  /* 0x0000000000067805 */ /* 0x000fc6000001ff00 */
[----:B----4-:R-:W-:Y:S01]  /*0110*/  IMAD.WIDE R4, R9, 0x4, R4 ;  /* 0x0000000409047825 */ /* 0x010fe200078e0204 */
[----:B------:R-:W-:Y:S02]  /*0120*/  CS2R R8, SRZ ;  /* 0x0000000000087805 */ /* 0x000fe4000001ff00 */
[----:B------:R-:W2:Y:S04]  /*0130*/  @!P0 LDG.E.64 R6, desc[UR4][R2.64] ;  /* 0x0000000402068981 */ /* 0x000ea8000c1e1b00 */
[----:B------:R-:W2:Y:S02]  /*0140*/  @!P0 LDG.E.EL.64 R8, desc[UR4][R4.64] ;  /* 0x0000000404088981 */ /* 0x000ea4000c2e1b00 */
[----:B--2---:R-:W-:Y:S01]  /*0150*/  FADD R6, R8, R6 ;  /* 0x0000000608067221 */ /* 0x004fe20000000000 */
[----:B------:R-:W-:Y:S01]  /*0160*/  FADD R7, R9, R7 ;  /* 0x0000000709077221 */ /* 0x000fe20000000000 */
[----:B------:R-:W-:Y:S06]  /*0170*/  @P0 EXIT ;  /* 0x000000000000094d */ /* 0x000fec0003800000 */
[----:B------:R-:W-:Y:S01]  /*0180*/  STG.E.64 desc[UR4][R2.64], R6 ;  /* 0x0000000602007986 */ /* 0x000fe2000c101b04 */
[----:B------:R-:W-:Y:S05]  /*0190*/  EXIT ;  /* 0x000000000000794d */ /* 0x000fea0003800000 */
.L_x_0:
[----:B------:R-:W-:-:S00]  /*01a0*/  BRA `(.L_x_0) ;  /* 0xfffffffc00fc7947 */ /* 0x000fc0000383ffff */
[----:B------:R-:W-:-:S00]  /*01b0*/  NOP ;  /* 0x0000000000007918 */ /* 0x000fc00000000000 */
        /* <DEDUP_REMOVED lines=12> */
.L_x_1:


//--------------------- .nv.constant0.triton_poi_fused_convolution_12 --------------------------
	.section	.nv.constant0.triton_poi_fused_convolution_12,"a",@progbits
	.sectionflags	@""
	.align	4
.nv.constant0.triton_poi_fused_convolution_12:
	.zero		548
